//
// Generated by NVIDIA NVVM Compiler
//
// Compiler Build ID: CL-36424714
// Cuda compilation tools, release 13.0, V13.0.88
// Based on NVVM 20.0.0
//

.version 9.0
.target sm_100
.address_size 64

	// .globl	_Z17kernel_vector_addPfS_S_m

.visible .entry _Z17kernel_vector_addPfS_S_m(
	.param .u64 .ptr .align 1 _Z17kernel_vector_addPfS_S_m_param_0,
	.param .u64 .ptr .align 1 _Z17kernel_vector_addPfS_S_m_param_1,
	.param .u64 .ptr .align 1 _Z17kernel_vector_addPfS_S_m_param_2,
	.param .u64 _Z17kernel_vector_addPfS_S_m_param_3
)
{
	.reg .pred 	%p<2>;
	.reg .b32 	%r<5>;
	.reg .b32 	%f<4>;
	.reg .b64 	%rd<13>;

	ld.param.u64 	%rd2, [_Z17kernel_vector_addPfS_S_m_param_0];
	ld.param.u64 	%rd3, [_Z17kernel_vector_addPfS_S_m_param_1];
	ld.param.u64 	%rd4, [_Z17kernel_vector_addPfS_S_m_param_2];
	ld.param.u64 	%rd5, [_Z17kernel_vector_addPfS_S_m_param_3];
	mov.u32 	%r1, %ctaid.x;
	mov.u32 	%r2, %ntid.x;
	mov.u32 	%r3, %tid.x;
	mad.lo.s32 	%r4, %r1, %r2, %r3;
	cvt.s64.s32 	%rd1, %r4;
	setp.le.u64 	%p1, %rd5, %rd1;
	@%p1 bra 	$L__BB0_2;
	cvta.to.global.u64 	%rd6, %rd2;
	cvta.to.global.u64 	%rd7, %rd3;
	cvta.to.global.u64 	%rd8, %rd4;
	shl.b64 	%rd9, %rd1, 2;
	add.s64 	%rd10, %rd6, %rd9;
	ld.global.f32 	%f1, [%rd10];
	add.s64 	%rd11, %rd7, %rd9;
	ld.global.f32 	%f2, [%rd11];
	add.f32 	%f3, %f1, %f2;
	add.s64 	%rd12, %rd8, %rd9;
	st.global.f32 	[%rd12], %f3;
$L__BB0_2:
	ret;

}


// ===== COMPILED SASS (sm_100) =====

	.target	sm_100

	.elftype	@"ET_EXEC"


//--------------------- .note.nv.tkinfo           --------------------------
	.section	.note.nv.tkinfo,"",@"SHT_NOTE"
	.sectionflags	@"SHF_NOTE_NV_TKINFO"
	.tkinfo
        /*0018*/ 	.word	0x00000002
        /*0030*/ 	.string	""
        /*0030*/ 	.string	"ptxas"
        /*0030*/ 	.string	"Cuda compilation tools, release 13.0, V13.0.88"
        /*0030*/ 	.string	"Build cuda_13.0.r13.0/compiler.36424714_0"
        /*0030*/ 	.string	"-arch sm_100 -m 64 "



//--------------------- .note.nv.cuinfo           --------------------------
	.section	.note.nv.cuinfo,"",@"SHT_NOTE"
	.sectionflags	@"SHF_NOTE_NV_CUINFO"
        /*0018*/ 	.short	0x0002
        /*001a*/ 	.short	0x0064
        /*001c*/ 	.short	0x0082
	.zero		2


//--------------------- .nv.info                  --------------------------
	.section	.nv.info,"",@"SHT_CUDA_INFO"
	.align	4


	//----- nvinfo : EIATTR_REGCOUNT
	.align		4
        /*0000*/ 	.byte	0x04, 0x2f
        /*0002*/ 	.short	(.L_1 - .L_0)
	.align		4
.L_0:
        /*0004*/ 	.word	index@(_Z17kernel_vector_addPfS_S_m)
        /*0008*/ 	.word	0x0000000c


	//----- nvinfo : EIATTR_FRAME_SIZE
	.align		4
.L_1:
        /*000c*/ 	.byte	0x04, 0x11
        /*000e*/ 	.short	(.L_3 - .L_2)
	.align		4
.L_2:
        /*0010*/ 	.word	index@(_Z17kernel_vector_addPfS_S_m)
        /*0014*/ 	.word	0x00000000


	//----- nvinfo : EIATTR_MIN_STACK_SIZE
	.align		4
.L_3:
        /*0018*/ 	.byte	0x04, 0x12
        /*001a*/ 	.short	(.L_5 - .L_4)
	.align		4
.L_4:
        /*001c*/ 	.word	index@(_Z17kernel_vector_addPfS_S_m)
        /*0020*/ 	.word	0x00000000
.L_5:


//--------------------- .nv.compat                --------------------------
	.section	.nv.compat,"",@"SHT_CUDA_COMPAT_INFO"
	.align	4
        /*0000*/ 	.byte	0x02, 0x09, 0x00, 0x00, 0x02, 0x02, 0x01, 0x00, 0x02, 0x05, 0x05, 0x00, 0x03, 0x07, 0x01, 0x01
        /*0010*/ 	.byte	0x02, 0x03, 0x00, 0x00, 0x02, 0x06, 0x01, 0x00, 0x04, 0x0b, 0x08, 0x00, 0x09, 0x00, 0x00, 0x00
        /*0020*/ 	.byte	0x00, 0x00, 0x00, 0x00


//--------------------- .nv.info._Z17kernel_vector_addPfS_S_m --------------------------
	.section	.nv.info._Z17kernel_vector_addPfS_S_m,"",@"SHT_CUDA_INFO"
	.sectionflags	@""
	.align	4


	//----- nvinfo : EIATTR_CUDA_API_VERSION
	.align		4
        /*0000*/ 	.byte	0x04, 0x37
        /*0002*/ 	.short	(.L_7 - .L_6)
.L_6:
        /*0004*/ 	.word	0x00000082


	//----- nvinfo : EIATTR_KPARAM_INFO
	.align		4
.L_7:
        /*0008*/ 	.byte	0x04, 0x17
        /*000a*/ 	.short	(.L_9 - .L_8)
.L_8:
        /*000c*/ 	.word	0x00000000
        /*0010*/ 	.short	0x0003
        /*0012*/ 	.short	0x0018
        /*0014*/ 	.byte	0x00, 0xf0, 0x21, 0x00


	//----- nvinfo : EIATTR_KPARAM_INFO
	.align		4
.L_9:
        /*0018*/ 	.byte	0x04, 0x17
        /*001a*/ 	.short	(.L_11 - .L_10)
.L_10:
        /*001c*/ 	.word	0x00000000
        /*0020*/ 	.short	0x0002
        /*0022*/ 	.short	0x0010
        /*0024*/ 	.byte	0x00, 0xf5, 0x21, 0x00


	//----- nvinfo : EIATTR_KPARAM_INFO
	.align		4
.L_11:
        /*0028*/ 	.byte	0x04, 0x17
        /*002a*/ 	.short	(.L_13 - .L_12)
.L_12:
        /*002c*/ 	.word	0x00000000
        /*0030*/ 	.short	0x0001
        /*0032*/ 	.short	0x0008
        /*0034*/ 	.byte	0x00, 0xf5, 0x21, 0x00


	//----- nvinfo : EIATTR_KPARAM_INFO
	.align		4
.L_13:
        /*0038*/ 	.byte	0x04, 0x17
        /*003a*/ 	.short	(.L_15 - .L_14)
.L_14:
        /*003c*/ 	.word	0x00000000
        /*0040*/ 	.short	0x0000
        /*0042*/ 	.short	0x0000
        /*0044*/ 	.byte	0x00, 0xf5, 0x21, 0x00


	//----- nvinfo : EIATTR_SPARSE_MMA_MASK
	.align		4
.L_15:
        /*0048*/ 	.byte	0x03, 0x50
        /*004a*/ 	.short	0x0000


	//----- nvinfo : EIATTR_MAXREG_COUNT
	.align		4
        /*004c*/ 	.byte	0x03, 0x1b
        /*004e*/ 	.short	0x00ff


	//----- nvinfo : EIATTR_MERCURY_ISA_VERSION
	.align		4
        /*0050*/ 	.byte	0x03, 0x5f
        /*0052*/ 	.short	0x0101


	//----- nvinfo : EIATTR_VRC_CTA_INIT_COUNT
	.align		4
        /*0054*/ 	.byte	0x02, 0x4a
	.zero		1
	.zero		1


	//----- nvinfo : EIATTR_EXIT_INSTR_OFFSETS
	.align		4
        /*0058*/ 	.byte	0x04, 0x1c
        /*005a*/ 	.short	(.L_17 - .L_16)


	//   ....[0]....
.L_16:
        /*005c*/ 	.word	0x00000090


	//   ....[1]....
        /*0060*/ 	.word	0x00000190


	//----- nvinfo : EIATTR_CBANK_PARAM_SIZE
	.align		4
.L_17:
        /*0064*/ 	.byte	0x03, 0x19
        /*0066*/ 	.short	0x0020


	//----- nvinfo : EIATTR_PARAM_CBANK
	.align		4
        /*0068*/ 	.byte	0x04, 0x0a
        /*006a*/ 	.short	(.L_19 - .L_18)
	.align		4
.L_18:
        /*006c*/ 	.word	index@(.nv.constant0._Z17kernel_vector_addPfS_S_m)
        /*0070*/ 	.short	0x0380
        /*0072*/ 	.short	0x0020


	//----- nvinfo : EIATTR_SW_WAR
	.align		4
.L_19:
        /*0074*/ 	.byte	0x04, 0x36
        /*0076*/ 	.short	(.L_21 - .L_20)
.L_20:
        /*0078*/ 	.word	0x00000008
.L_21:


//--------------------- .nv.callgraph             --------------------------
	.section	.nv.callgraph,"",@"SHT_CUDA_CALLGRAPH"
	.align	4
	.sectionentsize	8
	.align		4
        /*0000*/ 	.word	0x00000000
	.align		4
        /*0004*/ 	.word	0xffffffff
	.align		4
        /*0008*/ 	.word	0x00000000
	.align		4
        /*000c*/ 	.word	0xfffffffe
	.align		4
        /*0010*/ 	.word	0x00000000
	.align		4
        /*0014*/ 	.word	0xfffffffd
	.align		4
        /*0018*/ 	.word	0x00000000
	.align		4
        /*001c*/ 	.word	0xfffffffc


//--------------------- .text._Z17kernel_vector_addPfS_S_m --------------------------
	.section	.text._Z17kernel_vector_addPfS_S_m,"ax",@progbits
	.align	128
        .global         _Z17kernel_vector_addPfS_S_m
        .type           _Z17kernel_vector_addPfS_S_m,@function
        .size           _Z17kernel_vector_addPfS_S_m,(.L_x_1 - _Z17kernel_vector_addPfS_S_m)
        .other          _Z17kernel_vector_addPfS_S_m,@"STO_CUDA_ENTRY STV_DEFAULT"
_Z17kernel_vector_addPfS_S_m:
.text._Z17kernel_vector_addPfS_S_m:
[----:B------:R-:W-:Y:S01]  /*0000*/  LDC R1, c[0x0][0x37c] ;  /* 0x0000df00ff017b82 */ /* 0x000fe20000000800 */
[----:B------:R-:W0:Y:S07]  /*0010*/  S2R R3, SR_TID.X ;  /* 0x0000000000037919 */ /* 0x000e2e0000002100 */
[----:B------:R-:W0:Y:S01]  /*0020*/  S2UR UR4, SR_CTAID.X ;  /* 0x00000000000479c3 */ /* 0x000e220000002500 */
[----:B------:R-:W1:Y:S07]  /*0030*/  LDCU.64 UR6, c[0x0][0x398] ;  /* 0x00007300ff0677ac */ /* 0x000e6e0008000a00 */
[----:B------:R-:W0:Y:S02]  /*0040*/  LDC R0, c[0x0][0x360] ;  /* 0x0000d800ff007b82 */ /* 0x000e240000000800 */
[----:B0-----:R-:W-:-:S05]  /*0050*/  IMAD R0, R0, UR4, R3 ;  /* 0x0000000400007c24 */ /* 0x001fca000f8e0203 */
[----:B-1----:R-:W-:Y:S02]  /*0060*/  ISETP.GE.U32.AND P0, PT, R0, UR6, PT ;  /* 0x0000000600007c0c */ /* 0x002fe4000bf06070 */
[----:B------:R-:W-:-:S04]  /*0070*/  SHF.R.S32.HI R3, RZ, 0x1f, R0 ;  /* 0x0000001fff037819 */ /* 0x000fc80000011400 */
[----:B------:R-:W-:-:S13]  /*0080*/  ISETP.GE.U32.AND.EX P0, PT, R3, UR7, PT, P0 ;  /* 0x0000000703007c0c */ /* 0x000fda000bf06100 */
[----:B------:R-:W-:Y:S05]  /*0090*/  @P0 EXIT ;  /* 0x000000000000094d */ /* 0x000fea0003800000 */
[----:B------:R-:W0:Y:S01]  /*00a0*/  LDCU.128 UR8, c[0x0][0x380] ;  /* 0x00007000ff0877ac */ /* 0x000e220008000c00 */
[C---:B------:R-:W-:Y:S01]  /*00b0*/  IMAD.SHL.U32 R6, R0.reuse, 0x4, RZ ;  /* 0x0000000400067824 */ /* 0x040fe200078e00ff */
[----:B------:R-:W-:Y:S01]  /*00c0*/  SHF.L.U64.HI R0, R0, 0x2, R3 ;  /* 0x0000000200007819 */ /* 0x000fe20000010203 */
[----:B------:R-:W1:Y:S01]  /*00d0*/  LDCU.64 UR4, c[0x0][0x358] ;  /* 0x00006b00ff0477ac */ /* 0x000e620008000a00 */
[----:B------:R-:W2:Y:S02]  /*00e0*/  LDCU.64 UR6, c[0x0][0x390] ;  /* 0x00007200ff0677ac */ /* 0x000ea40008000a00 */
[C---:B0-----:R-:W-:Y:S02]  /*00f0*/  IADD3 R4, P1, PT, R6.reuse, UR10, RZ ;  /* 0x0000000a06047c10 */ /* 0x041fe4000ff3e0ff */
[----:B------:R-:W-:Y:S02]  /*0100*/  IADD3 R2, P0, PT, R6, UR8, RZ ;  /* 0x0000000806027c10 */ /* 0x000fe4000ff1e0ff */
[----:B------:R-:W-:-:S02]  /*0110*/  IADD3.X R5, PT, PT, R0, UR11, RZ, P1, !PT ;  /* 0x0000000b00057c10 */ /* 0x000fc40008ffe4ff */
[----:B------:R-:W-:-:S04]  /*0120*/  IADD3.X R3, PT, PT, R0, UR9, RZ, P0, !PT ;  /* 0x0000000900037c10 */ /* 0x000fc800087fe4ff */
[----:B-1----:R-:W3:Y:S04]  /*0130*/  LDG.E R5, desc[UR4][R4.64] ;  /* 0x0000000404057981 */ /* 0x002ee8000c1e1900 */
[----:B------:R-:W3:Y:S01]  /*0140*/  LDG.E R2, desc[UR4][R2.64] ;  /* 0x0000000402027981 */ /* 0x000ee2000c1e1900 */
[----:B--2---:R-:W-:-:S04]  /*0150*/  IADD3 R6, P0, PT, R6, UR6, RZ ;  /* 0x0000000606067c10 */ /* 0x004fc8000ff1e0ff */
[----:B------:R-:W-:Y:S01]  /*0160*/  IADD3.X R7, PT, PT, R0, UR7, RZ, P0, !PT ;  /* 0x0000000700077c10 */ /* 0x000fe200087fe4ff */
[----:B---3--:R-:W-:-:S05]  /*0170*/  FADD R9, R2, R5 ;  /* 0x0000000502097221 */ /* 0x008fca0000000000 */
[----:B------:R-:W-:Y:S01]  /*0180*/  STG.E desc[UR4][R6.64], R9 ;  /* 0x0000000906007986 */ /* 0x000fe2000c101904 */
[----:B------:R-:W-:Y:S05]  /*0190*/  EXIT ;  /* 0x000000000000794d */ /* 0x000fea0003800000 */
.L_x_0:
[----:B------:R-:W-:-:S00]  /*01a0*/  BRA `(.L_x_0) ;  /* 0xfffffffc00fc7947 */ /* 0x000fc0000383ffff */
[----:B------:R-:W-:-:S00]  /*01b0*/  NOP ;  /* 0x0000000000007918 */ /* 0x000fc00000000000 */
        /* <DEDUP_REMOVED lines=12> */
.L_x_1:


//--------------------- .nv.shared.reserved.0     --------------------------
	.section	.nv.shared.reserved.0,"aw",@nobits
	.weak		__nv_reservedSMEM_offset_0_alias
	.size		__nv_reservedSMEM_offset_0_alias, 0, 64
	.other		__nv_reservedSMEM_offset_0_alias,@"STO_CUDA_RESERVED_SHARED STV_DEFAULT"
__nv_reservedSMEM_offset_0_alias:
	.zero		0
	.zero		64


//--------------------- .nv.constant0._Z17kernel_vector_addPfS_S_m --------------------------
	.section	.nv.constant0._Z17kernel_vector_addPfS_S_m,"a",@progbits
	.sectionflags	@""
	.align	4
.nv.constant0._Z17kernel_vector_addPfS_S_m:
	.zero		928


//--------------------- SYMBOLS --------------------------

	.type		.nv.reservedSmem.offset0,@object
	.size		.nv.reservedSmem.offset0,0x4
